//
// Generated by NVIDIA NVVM Compiler
//
// Compiler Build ID: CL-36424714
// Cuda compilation tools, release 13.0, V13.0.88
// Based on NVVM 20.0.0
//

.version 9.0
.target sm_100
.address_size 64

	// .globl	_Z8print_idv
.extern .func  (.param .b32 func_retval0) vprintf
(
	.param .b64 vprintf_param_0,
	.param .b64 vprintf_param_1
)
;
.global .align 1 .b8 $str[44] = {116, 104, 114, 101, 97, 100, 32, 105, 100, 58, 32, 37, 100, 44, 32, 98, 108, 111, 99, 107, 32, 105, 100, 58, 32, 37, 100, 44, 32, 103, 108, 111, 98, 97, 108, 32, 105, 100, 58, 32, 37, 100, 10};

.visible .entry _Z8print_idv()
{
	.local .align 8 .b8 	__local_depot0[16];
	.reg .b64 	%SP;
	.reg .b64 	%SPL;
	.reg .b32 	%r<7>;
	.reg .b64 	%rd<5>;

	mov.u64 	%SPL, __local_depot0;
	cvta.local.u64 	%SP, %SPL;
	add.u64 	%rd1, %SP, 0;
	add.u64 	%rd2, %SPL, 0;
	mov.u32 	%r1, %tid.x;
	mov.u32 	%r2, %ctaid.x;
	mov.u32 	%r3, %ntid.x;
	mad.lo.s32 	%r4, %r2, %r3, %r1;
	st.local.v2.u32 	[%rd2], {%r1, %r2};
	st.local.u32 	[%rd2+8], %r4;
	mov.u64 	%rd3, $str;
	cvta.global.u64 	%rd4, %rd3;
	{ // callseq 0, 0
	.param .b64 param0;
	st.param.b64 	[param0], %rd4;
	.param .b64 param1;
	st.param.b64 	[param1], %rd1;
	.param .b32 retval0;
	call.uni (retval0), 
	vprintf, 
	(
	param0, 
	param1
	);
	ld.param.b32 	%r5, [retval0];
	} // callseq 0
	ret;

}


// ===== COMPILED SASS (sm_100) =====

	.target	sm_100

	.elftype	@"ET_EXEC"


//--------------------- .note.nv.tkinfo           --------------------------
	.section	.note.nv.tkinfo,"",@"SHT_NOTE"
	.sectionflags	@"SHF_NOTE_NV_TKINFO"
	.tkinfo
        /*0018*/ 	.word	0x00000002
        /*0030*/ 	.string	""
        /*0030*/ 	.string	"ptxas"
        /*0030*/ 	.string	"Cuda compilation tools, release 13.0, V13.0.88"
        /*0030*/ 	.string	"Build cuda_13.0.r13.0/compiler.36424714_0"
        /*0030*/ 	.string	"-arch sm_100 -m 64 "



//--------------------- .note.nv.cuinfo           --------------------------
	.section	.note.nv.cuinfo,"",@"SHT_NOTE"
	.sectionflags	@"SHF_NOTE_NV_CUINFO"
        /*0018*/ 	.short	0x0002
        /*001a*/ 	.short	0x0064
        /*001c*/ 	.short	0x0082
	.zero		2


//--------------------- .nv.info                  --------------------------
	.section	.nv.info,"",@"SHT_CUDA_INFO"
	.align	4


	//----- nvinfo : EIATTR_REGCOUNT
	.align		4
        /*0000*/ 	.byte	0x04, 0x2f
        /*0002*/ 	.short	(.L_2 - .L_1)
	.align		4
.L_1:
        /*0004*/ 	.word	index@(_Z8print_idv)
        /*0008*/ 	.word	0x00000018


	//----- nvinfo : EIATTR_FRAME_SIZE
	.align		4
.L_2:
        /*000c*/ 	.byte	0x04, 0x11
        /*000e*/ 	.short	(.L_4 - .L_3)
	.align		4
.L_3:
        /*0010*/ 	.word	index@(_Z8print_idv)
        /*0014*/ 	.word	0x00000010


	//----- nvinfo : EIATTR_MIN_STACK_SIZE
	.align		4
.L_4:
        /*0018*/ 	.byte	0x04, 0x12
        /*001a*/ 	.short	(.L_6 - .L_5)
	.align		4
.L_5:
        /*001c*/ 	.word	index@(_Z8print_idv)
        /*0020*/ 	.word	0x00000010
.L_6:


//--------------------- .nv.compat                --------------------------
	.section	.nv.compat,"",@"SHT_CUDA_COMPAT_INFO"
	.align	4
        /*0000*/ 	.byte	0x02, 0x09, 0x00, 0x00, 0x02, 0x02, 0x01, 0x00, 0x02, 0x05, 0x05, 0x00, 0x03, 0x07, 0x01, 0x01
        /*0010*/ 	.byte	0x02, 0x03, 0x00, 0x00, 0x02, 0x06, 0x01, 0x00, 0x04, 0x0b, 0x08, 0x00, 0x09, 0x00, 0x00, 0x00
        /*0020*/ 	.byte	0x00, 0x00, 0x00, 0x00


//--------------------- .nv.info._Z8print_idv     --------------------------
	.section	.nv.info._Z8print_idv,"",@"SHT_CUDA_INFO"
	.sectionflags	@""
	.align	4


	//----- nvinfo : EIATTR_CUDA_API_VERSION
	.align		4
        /*0000*/ 	.byte	0x04, 0x37
        /*0002*/ 	.short	(.L_8 - .L_7)
.L_7:
        /*0004*/ 	.word	0x00000082


	//----- nvinfo : EIATTR_SPARSE_MMA_MASK
	.align		4
.L_8:
        /*0008*/ 	.byte	0x03, 0x50
        /*000a*/ 	.short	0x0000


	//----- nvinfo : EIATTR_MAXREG_COUNT
	.align		4
        /*000c*/ 	.byte	0x03, 0x1b
        /*000e*/ 	.short	0x00ff


	//----- nvinfo : EIATTR_EXTERNS
	.align		4
        /*0010*/ 	.byte	0x04, 0x0f
        /*0012*/ 	.short	(.L_10 - .L_9)


	//   ....[0]....
	.align		4
.L_9:
        /*0014*/ 	.word	index@(vprintf)


	//----- nvinfo : EIATTR_MERCURY_ISA_VERSION
	.align		4
.L_10:
        /*0018*/ 	.byte	0x03, 0x5f
        /*001a*/ 	.short	0x0101


	//----- nvinfo : EIATTR_VRC_CTA_INIT_COUNT
	.align		4
        /*001c*/ 	.byte	0x02, 0x4a
	.zero		1
	.zero		1


	//----- nvinfo : EIATTR_SYSCALL_OFFSETS
	.align		4
        /*0020*/ 	.byte	0x04, 0x46
        /*0022*/ 	.short	(.L_12 - .L_11)


	//   ....[0]....
.L_11:
        /*0024*/ 	.word	0x00000120


	//----- nvinfo : EIATTR_EXIT_INSTR_OFFSETS
	.align		4
.L_12:
        /*0028*/ 	.byte	0x04, 0x1c
        /*002a*/ 	.short	(.L_14 - .L_13)


	//   ....[0]....
.L_13:
        /*002c*/ 	.word	0x00000130


	//----- nvinfo : EIATTR_SW_WAR
	.align		4
.L_14:
        /*0030*/ 	.byte	0x04, 0x36
        /*0032*/ 	.short	(.L_16 - .L_15)
.L_15:
        /*0034*/ 	.word	0x00000008
.L_16:


//--------------------- .nv.callgraph             --------------------------
	.section	.nv.callgraph,"",@"SHT_CUDA_CALLGRAPH"
	.align	4
	.sectionentsize	8
	.align		4
        /*0000*/ 	.word	0x00000000
	.align		4
        /*0004*/ 	.word	0xffffffff
	.align		4
        /*0008*/ 	.word	index@(_Z8print_idv)
	.align		4
        /*000c*/ 	.word	index@(vprintf)
	.align		4
        /*0010*/ 	.word	0x00000000
	.align		4
        /*0014*/ 	.word	0xfffffffe
	.align		4
        /*0018*/ 	.word	0x00000000
	.align		4
        /*001c*/ 	.word	0xfffffffd
	.align		4
        /*0020*/ 	.word	0x00000000
	.align		4
        /*0024*/ 	.word	0xfffffffc


//--------------------- .nv.constant4             --------------------------
	.section	.nv.constant4,"a",@progbits
	.align	8
	.align		8
.nv.constant4:
        /*0000*/ 	.dword	vprintf
	.align		8
        /*0008*/ 	.dword	$str


//--------------------- .text._Z8print_idv        --------------------------
	.section	.text._Z8print_idv,"ax",@progbits
	.align	128
        .global         _Z8print_idv
        .type           _Z8print_idv,@function
        .size           _Z8print_idv,(.L_x_2 - _Z8print_idv)
        .other          _Z8print_idv,@"STO_CUDA_ENTRY STV_DEFAULT"
_Z8print_idv:
.text._Z8print_idv:
[----:B------:R-:W0:Y:S01]  /*0000*/  LDC R1, c[0x0][0x37c] ;  /* 0x0000df00ff017b82 */ /* 0x000e220000000800 */
[----:B------:R-:W1:Y:S01]  /*0010*/  S2R R8, SR_TID.X ;  /* 0x0000000000087919 */ /* 0x000e620000002100 */
[----:B------:R-:W2:Y:S01]  /*0020*/  LDCU UR5, c[0x0][0x2fc] ;  /* 0x00005f80ff0577ac */ /* 0x000ea20008000800 */
[----:B------:R-:W-:Y:S01]  /*0030*/  MOV R2, 0x0 ;  /* 0x0000000000027802 */ /* 0x000fe20000000f00 */
[----:B0-----:R-:W-:Y:S01]  /*0040*/  VIADD R1, R1, 0xfffffff0 ;  /* 0xfffffff001017836 */ /* 0x001fe20000000000 */
[----:B------:R-:W1:Y:S01]  /*0050*/  S2R R9, SR_CTAID.X ;  /* 0x0000000000097919 */ /* 0x000e620000002500 */
[----:B------:R-:W1:Y:S03]  /*0060*/  LDCU UR6, c[0x0][0x360] ;  /* 0x00006c00ff0677ac */ /* 0x000e660008000800 */
[----:B------:R-:W0:Y:S01]  /*0070*/  LDC.64 R2, c[0x4][R2] ;  /* 0x0100000002027b82 */ /* 0x000e220000000a00 */
[----:B------:R-:W3:Y:S02]  /*0080*/  LDCU UR4, c[0x0][0x2f8] ;  /* 0x00005f00ff0477ac */ /* 0x000ee40008000800 */
[----:B---3--:R-:W-:-:S05]  /*0090*/  IADD3 R6, P0, PT, R1, UR4, RZ ;  /* 0x0000000401067c10 */ /* 0x008fca000ff1e0ff */
[----:B--2---:R-:W-:Y:S02]  /*00a0*/  IMAD.X R7, RZ, RZ, UR5, P0 ;  /* 0x00000005ff077e24 */ /* 0x004fe400080e06ff */
[----:B-1----:R-:W-:Y:S01]  /*00b0*/  IMAD R0, R9, UR6, R8 ;  /* 0x0000000609007c24 */ /* 0x002fe2000f8e0208 */
[----:B------:R1:W-:Y:S01]  /*00c0*/  STL.64 [R1], R8 ;  /* 0x0000000801007387 */ /* 0x0003e20000100a00 */
[----:B------:R-:W2:Y:S03]  /*00d0*/  LDCU.64 UR6, c[0x4][0x8] ;  /* 0x01000100ff0677ac */ /* 0x000ea60008000a00 */
[----:B------:R1:W-:Y:S01]  /*00e0*/  STL [R1+0x8], R0 ;  /* 0x0000080001007387 */ /* 0x0003e20000100800 */
[----:B--2---:R-:W-:Y:S01]  /*00f0*/  IMAD.U32 R4, RZ, RZ, UR6 ;  /* 0x00000006ff047e24 */ /* 0x004fe2000f8e00ff */
[----:B01----:R-:W-:-:S07]  /*0100*/  MOV R5, UR7 ;  /* 0x0000000700057c02 */ /* 0x003fce0008000f00 */
[----:B------:R-:W-:-:S07]  /*0110*/  LEPC R20, `(.L_x_0) ;  /* 0x000000001014794e */ /* 0x000fce0000000000 */
[----:B------:R-:W-:Y:S05]  /*0120*/  CALL.ABS.NOINC R2 ;  /* 0x0000000002007343 */ /* 0x000fea0003c00000 */
.L_x_0:
[----:B------:R-:W-:Y:S05]  /*0130*/  EXIT ;  /* 0x000000000000794d */ /* 0x000fea0003800000 */
.L_x_1:
[----:B------:R-:W-:-:S00]  /*0140*/  BRA `(.L_x_1) ;  /* 0xfffffffc00fc7947 */ /* 0x000fc0000383ffff */
[----:B------:R-:W-:-:S00]  /*0150*/  NOP ;  /* 0x0000000000007918 */ /* 0x000fc00000000000 */
        /* <DEDUP_REMOVED lines=10> */
.L_x_2:


//--------------------- .nv.global.init           --------------------------
	.section	.nv.global.init,"aw",@progbits
.nv.global.init:
	.type		$str,@object
	.size		$str,(.L_0 - $str)
$str:
        /*0000*/ 	.byte	0x74, 0x68, 0x72, 0x65, 0x61, 0x64, 0x20, 0x69, 0x64, 0x3a, 0x20, 0x25, 0x64, 0x2c, 0x20, 0x62
        /*0010*/ 	.byte	0x6c, 0x6f, 0x63, 0x6b, 0x20, 0x69, 0x64, 0x3a, 0x20, 0x25, 0x64, 0x2c, 0x20, 0x67, 0x6c, 0x6f
        /*0020*/ 	.byte	0x62, 0x61, 0x6c, 0x20, 0x69, 0x64, 0x3a, 0x20, 0x25, 0x64, 0x0a, 0x00
.L_0:


//--------------------- .nv.shared.reserved.0     --------------------------
	.section	.nv.shared.reserved.0,"aw",@nobits
	.weak		__nv_reservedSMEM_offset_0_alias
	.size		__nv_reservedSMEM_offset_0_alias, 0, 64
	.other		__nv_reservedSMEM_offset_0_alias,@"STO_CUDA_RESERVED_SHARED STV_DEFAULT"
__nv_reservedSMEM_offset_0_alias:
	.zero		0
	.zero		64


//--------------------- .nv.constant0._Z8print_idv --------------------------
	.section	.nv.constant0._Z8print_idv,"a",@progbits
	.sectionflags	@""
	.align	4
.nv.constant0._Z8print_idv:
	.zero		896


//--------------------- SYMBOLS --------------------------

	.type		.nv.reservedSmem.offset0,@object
	.size		.nv.reservedSmem.offset0,0x4
	.type		vprintf,@function
